	.headerflags	@"EF_CUDA_TEXMODE_UNIFIED EF_CUDA_64BIT_ADDRESS EF_CUDA_ACCELERATORS EF_CUDA_SM90 EF_CUDA_VIRTUAL_SM(EF_CUDA_SM90)"
	.elftype	@"ET_EXEC"


//--------------------- .nv.info                  --------------------------
	.section	.nv.info,"",@"SHT_CUDA_INFO"
	.align	4


	//----- nvinfo : EIATTR_REGCOUNT
	.align		4
        /*0000*/ 	.byte	0x04, 0x2f
        /*0002*/ 	.short	(.L_2 - .L_1)
	.align		4
.L_1:
        /*0004*/ 	.word	index@(triton_per_fused_lift_fresh_maximum_mul_rsqrt_sub_var_mean_2)
        /*0008*/ 	.word	0x00000016


	//----- nvinfo : EIATTR_MIN_STACK_SIZE
	.align		4
.L_2:
        /*000c*/ 	.byte	0x04, 0x12
        /*000e*/ 	.short	(.L_4 - .L_3)
	.align		4
.L_3:
        /*0010*/ 	.word	index@(triton_per_fused_lift_fresh_maximum_mul_rsqrt_sub_var_mean_2)
        /*0014*/ 	.word	0x00000000


	//----- nvinfo : EIATTR_FRAME_SIZE
	.align		4
.L_4:
        /*0018*/ 	.byte	0x04, 0x11
        /*001a*/ 	.short	(.L_6 - .L_5)
	.align		4
.L_5:
        /*001c*/ 	.word	index@(triton_per_fused_lift_fresh_maximum_mul_rsqrt_sub_var_mean_2)
        /*0020*/ 	.word	0x00000000


	//----- nvinfo : EIATTR_MIN_STACK_SIZE
	.align		4
.L_6:
        /*0024*/ 	.byte	0x04, 0x12
        /*0026*/ 	.short	(.L_8 - .L_7)
	.align		4
.L_7:
        /*0028*/ 	.word	index@(triton_per_fused_lift_fresh_maximum_mul_rsqrt_sub_var_mean_2)
        /*002c*/ 	.word	0x00000000
.L_8:


//--------------------- .nv.info.triton_per_fused_lift_fresh_maximum_mul_rsqrt_sub_var_mean_2 --------------------------
	.section	.nv.info.triton_per_fused_lift_fresh_maximum_mul_rsqrt_sub_var_mean_2,"",@"SHT_CUDA_INFO"
	.sectionflags	@""
	.align	4


	//----- nvinfo : EIATTR_CUDA_API_VERSION
	.align		4
        /*0000*/ 	.byte	0x04, 0x37
        /*0002*/ 	.short	(.L_10 - .L_9)
.L_9:
        /*0004*/ 	.word	0x0000007c


	//----- nvinfo : EIATTR_KPARAM_INFO
	.align		4
.L_10:
        /*0008*/ 	.byte	0x04, 0x17
        /*000a*/ 	.short	(.L_12 - .L_11)
.L_11:
        /*000c*/ 	.word	0x00000000
        /*0010*/ 	.short	0x0007
        /*0012*/ 	.short	0x0034
        /*0014*/ 	.byte	0x00, 0xf0, 0x11, 0x00


	//----- nvinfo : EIATTR_KPARAM_INFO
	.align		4
.L_12:
        /*0018*/ 	.byte	0x04, 0x17
        /*001a*/ 	.short	(.L_14 - .L_13)
.L_13:
        /*001c*/ 	.word	0x00000000
        /*0020*/ 	.short	0x0006
        /*0022*/ 	.short	0x0030
        /*0024*/ 	.byte	0x00, 0xf0, 0x11, 0x00


	//----- nvinfo : EIATTR_KPARAM_INFO
	.align		4
.L_14:
        /*0028*/ 	.byte	0x04, 0x17
        /*002a*/ 	.short	(.L_16 - .L_15)
.L_15:
        /*002c*/ 	.word	0x00000000
        /*0030*/ 	.short	0x0005
        /*0032*/ 	.short	0x0028
        /*0034*/ 	.byte	0x00, 0xf4, 0x21, 0x00


	//----- nvinfo : EIATTR_KPARAM_INFO
	.align		4
.L_16:
        /*0038*/ 	.byte	0x04, 0x17
        /*003a*/ 	.short	(.L_18 - .L_17)
.L_17:
        /*003c*/ 	.word	0x00000000
        /*0040*/ 	.short	0x0004
        /*0042*/ 	.short	0x0020
        /*0044*/ 	.byte	0x00, 0xf4, 0x21, 0x00


	//----- nvinfo : EIATTR_KPARAM_INFO
	.align		4
.L_18:
        /*0048*/ 	.byte	0x04, 0x17
        /*004a*/ 	.short	(.L_20 - .L_19)
.L_19:
        /*004c*/ 	.word	0x00000000
        /*0050*/ 	.short	0x0003
        /*0052*/ 	.short	0x0018
        /*0054*/ 	.byte	0x00, 0xf4, 0x21, 0x00


	//----- nvinfo : EIATTR_KPARAM_INFO
	.align		4
.L_20:
        /*0058*/ 	.byte	0x04, 0x17
        /*005a*/ 	.short	(.L_22 - .L_21)
.L_21:
        /*005c*/ 	.word	0x00000000
        /*0060*/ 	.short	0x0002
        /*0062*/ 	.short	0x0010
        /*0064*/ 	.byte	0x00, 0xf0, 0x21, 0x00


	//----- nvinfo : EIATTR_KPARAM_INFO
	.align		4
.L_22:
        /*0068*/ 	.byte	0x04, 0x17
        /*006a*/ 	.short	(.L_24 - .L_23)
.L_23:
        /*006c*/ 	.word	0x00000000
        /*0070*/ 	.short	0x0001
        /*0072*/ 	.short	0x0008
        /*0074*/ 	.byte	0x00, 0xf4, 0x21, 0x00


	//----- nvinfo : EIATTR_KPARAM_INFO
	.align		4
.L_24:
        /*0078*/ 	.byte	0x04, 0x17
        /*007a*/ 	.short	(.L_26 - .L_25)
.L_25:
        /*007c*/ 	.word	0x00000000
        /*0080*/ 	.short	0x0000
        /*0082*/ 	.short	0x0000
        /*0084*/ 	.byte	0x00, 0xf4, 0x21, 0x00


	//----- nvinfo : EIATTR_SPARSE_MMA_MASK
	.align		4
.L_26:
        /*0088*/ 	.byte	0x03, 0x50
        /*008a*/ 	.short	0x0000


	//----- nvinfo : EIATTR_MAXREG_COUNT
	.align		4
        /*008c*/ 	.byte	0x03, 0x1b
        /*008e*/ 	.short	0x00ff


	//----- nvinfo : EIATTR_COOP_GROUP_MASK_REGIDS
	.align		4
        /*0090*/ 	.byte	0x04, 0x29
        /*0092*/ 	.short	(.L_28 - .L_27)


	//   ....[0]....
.L_27:
        /*0094*/ 	.word	0xffffffff


	//   ....[1]....
        /*0098*/ 	.word	0xffffffff


	//   ....[2]....
        /*009c*/ 	.word	0xffffffff


	//   ....[3]....
        /*00a0*/ 	.word	0xffffffff


	//   ....[4]....
        /*00a4*/ 	.word	0xffffffff


	//   ....[5]....
        /*00a8*/ 	.word	0xffffffff


	//   ....[6]....
        /*00ac*/ 	.word	0xffffffff


	//   ....[7]....
        /*00b0*/ 	.word	0xffffffff


	//   ....[8]....
        /*00b4*/ 	.word	0xffffffff


	//   ....[9]....
        /*00b8*/ 	.word	0xffffffff


	//   ....[10]....
        /*00bc*/ 	.word	0xffffffff


	//   ....[11]....
        /*00c0*/ 	.word	0xffffffff


	//----- nvinfo : EIATTR_COOP_GROUP_INSTR_OFFSETS
	.align		4
.L_28:
        /*00c4*/ 	.byte	0x04, 0x28
        /*00c6*/ 	.short	(.L_30 - .L_29)


	//   ....[0]....
.L_29:
        /*00c8*/ 	.word	0x00000130


	//   ....[1]....
        /*00cc*/ 	.word	0x00000160


	//   ....[2]....
        /*00d0*/ 	.word	0x00000190


	//   ....[3]....
        /*00d4*/ 	.word	0x000001b0


	//   ....[4]....
        /*00d8*/ 	.word	0x000001e0


	//   ....[5]....
        /*00dc*/ 	.word	0x00000290


	//   ....[6]....
        /*00e0*/ 	.word	0x00000320


	//   ....[7]....
        /*00e4*/ 	.word	0x00000340


	//   ....[8]....
        /*00e8*/ 	.word	0x00000360


	//   ....[9]....
        /*00ec*/ 	.word	0x00000390


	//   ....[10]....
        /*00f0*/ 	.word	0x000003b0


	//   ....[11]....
        /*00f4*/ 	.word	0x00000410


	//----- nvinfo : EIATTR_EXIT_INSTR_OFFSETS
	.align		4
.L_30:
        /*00f8*/ 	.byte	0x04, 0x1c
        /*00fa*/ 	.short	(.L_32 - .L_31)


	//   ....[0]....
.L_31:
        /*00fc*/ 	.word	0x000005b0


	//   ....[1]....
        /*0100*/ 	.word	0x000005d0


	//----- nvinfo : EIATTR_REQNTID
	.align		4
.L_32:
        /*0104*/ 	.byte	0x04, 0x10
        /*0106*/ 	.short	(.L_34 - .L_33)
.L_33:
        /*0108*/ 	.word	0x00000040
        /*010c*/ 	.word	0x00000001
        /*0110*/ 	.word	0x00000001


	//----- nvinfo : EIATTR_CBANK_PARAM_SIZE
	.align		4
.L_34:
        /*0114*/ 	.byte	0x03, 0x19
        /*0116*/ 	.short	0x0038


	//----- nvinfo : EIATTR_PARAM_CBANK
	.align		4
        /*0118*/ 	.byte	0x04, 0x0a
        /*011a*/ 	.short	(.L_36 - .L_35)
	.align		4
.L_35:
        /*011c*/ 	.word	index@(.nv.constant0.triton_per_fused_lift_fresh_maximum_mul_rsqrt_sub_var_mean_2)
        /*0120*/ 	.short	0x0210
        /*0122*/ 	.short	0x0038


	//----- nvinfo : EIATTR_SW_WAR
	.align		4
.L_36:
        /*0124*/ 	.byte	0x04, 0x36
        /*0126*/ 	.short	(.L_38 - .L_37)
.L_37:
        /*0128*/ 	.word	0x00000008
.L_38:


//--------------------- .nv.callgraph             --------------------------
	.section	.nv.callgraph,"",@"SHT_CUDA_CALLGRAPH"
	.align	4
	.sectionentsize	8
	.align		4
        /*0000*/ 	.word	0x00000000
	.align		4
        /*0004*/ 	.word	0xffffffff
	.align		4
        /*0008*/ 	.word	0x00000000
	.align		4
        /*000c*/ 	.word	0xfffffffe
	.align		4
        /*0010*/ 	.word	0x00000000
	.align		4
        /*0014*/ 	.word	0xfffffffd
	.align		4
        /*0018*/ 	.word	0x00000000
	.align		4
        /*001c*/ 	.word	0xfffffffc


//--------------------- .nv.constant4             --------------------------
	.section	.nv.constant4,"a",@progbits
	.align	8
	.align		8
.nv.constant4:
        /*0000*/ 	.dword	_$_str


//--------------------- .text.triton_per_fused_lift_fresh_maximum_mul_rsqrt_sub_var_mean_2 --------------------------
	.section	.text.triton_per_fused_lift_fresh_maximum_mul_rsqrt_sub_var_mean_2,"ax",@progbits
	.sectionflags	@"SHF_BARRIERS=1"
	.align	128
        .global         triton_per_fused_lift_fresh_maximum_mul_rsqrt_sub_var_mean_2
        .type           triton_per_fused_lift_fresh_maximum_mul_rsqrt_sub_var_mean_2,@function
        .size           triton_per_fused_lift_fresh_maximum_mul_rsqrt_sub_var_mean_2,(.L_x_1 - triton_per_fused_lift_fresh_maximum_mul_rsqrt_sub_var_mean_2)
        .other          triton_per_fused_lift_fresh_maximum_mul_rsqrt_sub_var_mean_2,@"STO_CUDA_ENTRY STV_DEFAULT"
triton_per_fused_lift_fresh_maximum_mul_rsqrt_sub_var_mean_2:
.text.triton_per_fused_lift_fresh_maximum_mul_rsqrt_sub_var_mean_2:
[----:B------:R-:W0:Y:S02]  /*0000*/  LDC R1, c[0x0][0x28] ;  /* 0x00000a00ff017b82 */ /* 0x000e240000000800 */
[----:B------:R-:W1:Y:S01]  /*0010*/  S2R R16, SR_TID.X ;  /* 0x0000000000107919 */ /* 0x000e620000002100 */
[----:B------:R-:W2:Y:S01]  /*0020*/  LDC.64 R8, c[0x0][0x218] ;  /* 0x00008600ff087b82 */ /* 0x000ea20000000a00 */
[----:B------:R-:W-:Y:S01]  /*0030*/  HFMA2.MMA R4, -RZ, RZ, 0, 0 ;  /* 0x00000000ff047435 */ /* 0x000fe200000001ff */
[----:B------:R-:W-:Y:S01]  /*0040*/  ULDC.64 UR6, c[0x0][0x208] ;  /* 0x0000820000067ab9 */ /* 0x000fe20000000a00 */
[----:B------:R-:W3:Y:S01]  /*0050*/  S2R R0, SR_CTAID.X ;  /* 0x0000000000007919 */ /* 0x000ee20000002500 */
[----:B-1----:R-:W-:Y:S02]  /*0060*/  LOP3.LUT R3, R16, 0x3f, RZ, 0xc0, !PT ;  /* 0x0000003f10037812 */ /* 0x002fe400078ec0ff */
[C---:B---3--:R-:W-:Y:S02]  /*0070*/  ISETP.GE.AND P1, PT, R0.reuse, 0x4, PT ;  /* 0x000000040000780c */ /* 0x048fe40003f26270 */
[----:B------:R-:W-:-:S05]  /*0080*/  LEA R2, R0, R3, 0x6 ;  /* 0x0000000300027211 */ /* 0x000fca00078e30ff */
[----:B--2---:R-:W-:-:S06]  /*0090*/  IMAD.WIDE R8, R2, 0x4, R8 ;  /* 0x0000000402087825 */ /* 0x004fcc00078e0208 */
[----:B------:R1:W2:Y:S01]  /*00a0*/  @!P1 LDG.E R4, desc[UR6][R8.64] ;  /* 0x0000000608049981 */ /* 0x0002a2000c1e1900 */
[----:B------:R-:W3:Y:S01]  /*00b0*/  S2UR UR5, SR_CgaCtaId ;  /* 0x00000000000579c3 */ /* 0x000ee20000008800 */
[C---:B------:R-:W-:Y:S01]  /*00c0*/  LOP3.LUT P2, RZ, R16.reuse, 0x1f, RZ, 0xc0, !PT ;  /* 0x0000001f10ff7812 */ /* 0x040fe2000784c0ff */
[----:B------:R-:W-:Y:S01]  /*00d0*/  UMOV UR4, 0x400 ;  /* 0x0000040000047882 */ /* 0x000fe20000000000 */
[----:B------:R-:W-:Y:S02]  /*00e0*/  ISETP.GE.AND P3, PT, R16, 0x2, PT ;  /* 0x000000021000780c */ /* 0x000fe40003f66270 */
[----:B-1----:R-:W-:Y:S01]  /*00f0*/  SHF.R.U32.HI R9, RZ, 0x3, R16 ;  /* 0x00000003ff097819 */ /* 0x002fe20000011610 */
[----:B---3--:R-:W-:Y:S01]  /*0100*/  UPRMT UR4, UR5, 0x654, UR4 ;  /* 0x0000065405047896 */ /* 0x008fe20008000004 */
[----:B--2---:R-:W-:-:S04]  /*0110*/  SEL R4, R4, RZ, !P1 ;  /* 0x000000ff04047207 */ /* 0x004fc80004800000 */
[----:B------:R-:W-:-:S05]  /*0120*/  FSEL R7, R4, RZ, !P1 ;  /* 0x000000ff04077208 */ /* 0x000fca0004800000 */
[----:B------:R-:W1:Y:S02]  /*0130*/  SHFL.BFLY PT, R10, R7, 0x10, 0x1f ;  /* 0x0e001f00070a7f89 */ /* 0x000e6400000e0000 */
[----:B-1----:R-:W-:Y:S01]  /*0140*/  FADD R10, R7, R10 ;  /* 0x0000000a070a7221 */ /* 0x002fe20000000000 */
[----:B------:R-:W-:-:S04]  /*0150*/  MOV R7, RZ ;  /* 0x000000ff00077202 */ /* 0x000fc80000000f00 */
[----:B------:R-:W1:Y:S02]  /*0160*/  SHFL.BFLY PT, R11, R10, 0x8, 0x1f ;  /* 0x0d001f000a0b7f89 */ /* 0x000e6400000e0000 */
[----:B-1----:R-:W-:Y:S01]  /*0170*/  FADD R11, R10, R11 ;  /* 0x0000000b0a0b7221 */ /* 0x002fe20000000000 */
[----:B------:R-:W-:-:S04]  /*0180*/  LEA R10, R16, UR4, 0x2 ;  /* 0x00000004100a7c11 */ /* 0x000fc8000f8e10ff */
[----:B------:R-:W1:Y:S02]  /*0190*/  SHFL.BFLY PT, R12, R11, 0x4, 0x1f ;  /* 0x0c801f000b0c7f89 */ /* 0x000e6400000e0000 */
[----:B-1----:R-:W-:-:S05]  /*01a0*/  FADD R14, R11, R12 ;  /* 0x0000000c0b0e7221 */ /* 0x002fca0000000000 */
[----:B------:R-:W1:Y:S02]  /*01b0*/  SHFL.BFLY PT, R13, R14, 0x2, 0x1f ;  /* 0x0c401f000e0d7f89 */ /* 0x000e6400000e0000 */
[----:B-1----:R-:W-:Y:S02]  /*01c0*/  FADD R15, R14, R13 ;  /* 0x0000000d0e0f7221 */ /* 0x002fe40000000000 */
[----:B------:R-:W1:Y:S03]  /*01d0*/  LDC.64 R12, c[0x0][0x228] ;  /* 0x00008a00ff0c7b82 */ /* 0x000e660000000a00 */
[----:B------:R-:W2:Y:S01]  /*01e0*/  SHFL.BFLY PT, R8, R15, 0x1, 0x1f ;  /* 0x0c201f000f087f89 */ /* 0x000ea200000e0000 */
[----:B-1----:R-:W-:-:S04]  /*01f0*/  IMAD.WIDE R12, R0, 0x4, R12 ;  /* 0x00000004000c7825 */ /* 0x002fc800078e020c */
[----:B--2---:R-:W-:Y:S01]  /*0200*/  FADD R17, R15, R8 ;  /* 0x000000080f117221 */ /* 0x004fe20000000000 */
[----:B------:R-:W-:Y:S01]  /*0210*/  LOP3.LUT R8, R9, 0x4, RZ, 0xc0, !PT ;  /* 0x0000000409087812 */ /* 0x000fe200078ec0ff */
[----:B------:R1:W2:Y:S04]  /*0220*/  @!P1 LDG.E.EL R7, desc[UR6][R12.64] ;  /* 0x000000060c079981 */ /* 0x0002a8000c2e1900 */
[----:B------:R-:W-:Y:S01]  /*0230*/  @!P2 STS [R8+UR4], R17 ;  /* 0x000000110800a988 */ /* 0x000fe20008000804 */
[----:B------:R-:W-:Y:S06]  /*0240*/  BAR.SYNC.DEFER_BLOCKING 0x0 ;  /* 0x0000000000007b1d */ /* 0x000fec0000010000 */
[----:B------:R-:W3:Y:S01]  /*0250*/  @!P3 LDS R6, [R10] ;  /* 0x000000000a06b984 */ /* 0x000ee20000000800 */
[----:B------:R-:W-:-:S04]  /*0260*/  LOP3.LUT R11, R16, 0x1, RZ, 0xc0, !PT ;  /* 0x00000001100b7812 */ /* 0x000fc800078ec0ff */
[----:B------:R-:W-:-:S04]  /*0270*/  ISETP.NE.U32.AND P0, PT, R11, 0x1, PT ;  /* 0x000000010b00780c */ /* 0x000fc80003f05070 */
[----:B------:R-:W-:Y:S01]  /*0280*/  ISETP.LT.AND P0, PT, R16, 0x2, P0 ;  /* 0x000000021000780c */ /* 0x000fe20000701270 */
[----:B---3--:R-:W3:Y:S02]  /*0290*/  SHFL.BFLY PT, R9, R6, 0x1, 0x1f ;  /* 0x0c201f0006097f89 */ /* 0x008ee400000e0000 */
[----:B---3--:R-:W-:-:S10]  /*02a0*/  FADD R11, R6, R9 ;  /* 0x00000009060b7221 */ /* 0x008fd40000000000 */
[----:B------:R-:W-:Y:S01]  /*02b0*/  @P0 STS [R10], R11 ;  /* 0x0000000b0a000388 */ /* 0x000fe20000000800 */
[----:B------:R-:W-:Y:S06]  /*02c0*/  BAR.SYNC.DEFER_BLOCKING 0x0 ;  /* 0x0000000000007b1d */ /* 0x000fec0000010000 */
[----:B------:R-:W3:Y:S02]  /*02d0*/  LDS R9, [UR4] ;  /* 0x00000004ff097984 */ /* 0x000ee40008000800 */
[----:B---3--:R-:W-:-:S04]  /*02e0*/  FMUL R9, R9, 0.015625 ;  /* 0x3c80000009097820 */ /* 0x008fc80000400000 */
[----:B-1----:R-:W-:-:S04]  /*02f0*/  FADD R12, R4, -R9 ;  /* 0x80000009040c7221 */ /* 0x002fc80000000000 */
[----:B------:R-:W-:-:S05]  /*0300*/  FMUL R12, R12, R12 ;  /* 0x0000000c0c0c7220 */ /* 0x000fca0000400000 */
[----:B------:R-:W-:-:S05]  /*0310*/  FSEL R12, R12, RZ, !P1 ;  /* 0x000000ff0c0c7208 */ /* 0x000fca0004800000 */
[----:B------:R-:W1:Y:S02]  /*0320*/  SHFL.BFLY PT, R13, R12, 0x10, 0x1f ;  /* 0x0e001f000c0d7f89 */ /* 0x000e6400000e0000 */
[----:B-1----:R-:W-:-:S05]  /*0330*/  FADD R13, R12, R13 ;  /* 0x0000000d0c0d7221 */ /* 0x002fca0000000000 */
[----:B------:R-:W1:Y:S02]  /*0340*/  SHFL.BFLY PT, R6, R13, 0x8, 0x1f ;  /* 0x0d001f000d067f89 */ /* 0x000e6400000e0000 */
[----:B-1----:R-:W-:-:S05]  /*0350*/  FADD R6, R13, R6 ;  /* 0x000000060d067221 */ /* 0x002fca0000000000 */
[----:B------:R-:W1:Y:S02]  /*0360*/  SHFL.BFLY PT, R11, R6, 0x4, 0x1f ;  /* 0x0c801f00060b7f89 */ /* 0x000e6400000e0000 */
[----:B-1----:R-:W-:Y:S01]  /*0370*/  FADD R11, R6, R11 ;  /* 0x0000000b060b7221 */ /* 0x002fe20000000000 */
[----:B------:R-:W-:Y:S06]  /*0380*/  BAR.SYNC.DEFER_BLOCKING 0x0 ;  /* 0x0000000000007b1d */ /* 0x000fec0000010000 */
[----:B------:R-:W1:Y:S02]  /*0390*/  SHFL.BFLY PT, R14, R11, 0x2, 0x1f ;  /* 0x0c401f000b0e7f89 */ /* 0x000e6400000e0000 */
[----:B-1----:R-:W-:-:S05]  /*03a0*/  FADD R14, R11, R14 ;  /* 0x0000000e0b0e7221 */ /* 0x002fca0000000000 */
[----:B------:R-:W1:Y:S02]  /*03b0*/  SHFL.BFLY PT, R15, R14, 0x1, 0x1f ;  /* 0x0c201f000e0f7f89 */ /* 0x000e6400000e0000 */
[----:B-1----:R-:W-:-:S05]  /*03c0*/  FADD R15, R14, R15 ;  /* 0x0000000f0e0f7221 */ /* 0x002fca0000000000 */
[----:B------:R1:W-:Y:S01]  /*03d0*/  @!P2 STS [R8+UR4], R15 ;  /* 0x0000000f0800a988 */ /* 0x0003e20008000804 */
[----:B------:R-:W-:Y:S08]  /*03e0*/  BAR.SYNC.DEFER_BLOCKING 0x0 ;  /* 0x0000000000007b1d */ /* 0x000ff00000010000 */
[----:B-1----:R-:W1:Y:S01]  /*03f0*/  LDC.64 R14, c[0x0][0x210] ;  /* 0x00008400ff0e7b82 */ /* 0x002e620000000a00 */
[----:B------:R-:W3:Y:S04]  /*0400*/  @!P3 LDS R5, [R10] ;  /* 0x000000000a05b984 */ /* 0x000ee80000000800 */
[----:B---3--:R-:W3:Y:S02]  /*0410*/  SHFL.BFLY PT, R12, R5, 0x1, 0x1f ;  /* 0x0c201f00050c7f89 */ /* 0x008ee400000e0000 */
[----:B---3--:R-:W-:-:S05]  /*0420*/  FADD R13, R5, R12 ;  /* 0x0000000c050d7221 */ /* 0x008fca0000000000 */
[----:B------:R3:W-:Y:S01]  /*0430*/  @P0 STS [R10], R13 ;  /* 0x0000000d0a000388 */ /* 0x0007e20000000800 */
[----:B------:R-:W-:Y:S08]  /*0440*/  BAR.SYNC.DEFER_BLOCKING 0x0 ;  /* 0x0000000000007b1d */ /* 0x000ff00000010000 */
[----:B---3--:R-:W3:Y:S01]  /*0450*/  LDC.64 R12, c[0x0][0x230] ;  /* 0x00008c00ff0c7b82 */ /* 0x008ee20000000a00 */
[----:B------:R-:W4:Y:S01]  /*0460*/  LDS R6, [UR4] ;  /* 0x00000004ff067984 */ /* 0x000f220008000800 */
[----:B------:R-:W-:-:S02]  /*0470*/  ULDC.64 UR4, c[0x0][0x220] ;  /* 0x0000880000047ab9 */ /* 0x000fc40000000a00 */
[----:B------:R-:W5:Y:S01]  /*0480*/  I2F.S64 R11, UR4 ;  /* 0x00000004000b7d12 */ /* 0x000f620008301400 */
[----:B----4-:R-:W-:-:S04]  /*0490*/  FMUL R6, R6, 0.015873016789555549622 ;  /* 0x3c82082106067820 */ /* 0x010fc80000400000 */
[----:B-----5:R-:W-:Y:S02]  /*04a0*/  FMUL R17, R6, R11 ;  /* 0x0000000b06117220 */ /* 0x020fe40000400000 */
[----:B------:R-:W4:Y:S08]  /*04b0*/  LDC.64 R10, c[0x0][0x238] ;  /* 0x00008e00ff0a7b82 */ /* 0x000f300000000a00 */
[----:B------:R-:W-:Y:S01]  /*04c0*/  BAR.SYNC.DEFER_BLOCKING 0x0 ;  /* 0x0000000000007b1d */ /* 0x000fe20000010000 */
[----:B------:R-:W-:-:S02]  /*04d0*/  FSETP.NAN.AND P2, PT, R17, R17, PT ;  /* 0x000000111100720b */ /* 0x000fc40003f48000 */
[C---:B------:R-:W-:Y:S02]  /*04e0*/  FSETP.GT.AND P0, PT, R17.reuse, 9.9999997473787516356e-05, PT ;  /* 0x38d1b7171100780b */ /* 0x040fe40003f04000 */
[----:B------:R-:W-:-:S04]  /*04f0*/  FSEL R6, R17, 9.9999997473787516356e-05, P2 ;  /* 0x38d1b71711067808 */ /* 0x000fc80001000000 */
[----:B------:R-:W-:-:S04]  /*0500*/  FSEL R5, R17, R6, P0 ;  /* 0x0000000611057208 */ /* 0x000fc80000000000 */
[----:B------:R-:W2:Y:S01]  /*0510*/  MUFU.RSQ R6, R5 ;  /* 0x0000000500067308 */ /* 0x000ea20000001400 */
[----:B------:R-:W-:Y:S01]  /*0520*/  ISETP.EQ.AND P0, PT, R3, RZ, !P1 ;  /* 0x000000ff0300720c */ /* 0x000fe20004f02270 */
[----:B--2---:R-:W-:Y:S01]  /*0530*/  FMUL R3, R6, R7 ;  /* 0x0000000706037220 */ /* 0x004fe20000400000 */
[----:B-1----:R-:W-:-:S04]  /*0540*/  IMAD.WIDE R6, R0, 0x4, R14 ;  /* 0x0000000400067825 */ /* 0x002fc800078e020e */
[----:B------:R-:W-:Y:S01]  /*0550*/  FMUL R19, R9, R3 ;  /* 0x0000000309137220 */ /* 0x000fe20000400000 */
[----:B----4-:R-:W-:-:S04]  /*0560*/  IMAD.WIDE R10, R2, 0x4, R10 ;  /* 0x00000004020a7825 */ /* 0x010fc800078e020a */
[----:B------:R-:W-:Y:S02]  /*0570*/  FFMA R19, R4, R3, -R19 ;  /* 0x0000000304137223 */ /* 0x000fe40000000813 */
[----:B------:R1:W-:Y:S01]  /*0580*/  @P0 STG.E desc[UR6][R6.64], R17 ;  /* 0x0000001106000986 */ /* 0x0003e2000c101906 */
[----:B---3--:R-:W-:-:S03]  /*0590*/  IMAD.WIDE R12, R0, 0x4, R12 ;  /* 0x00000004000c7825 */ /* 0x008fc600078e020c */
[----:B------:R1:W-:Y:S01]  /*05a0*/  @!P1 STG.E desc[UR6][R10.64], R19 ;  /* 0x000000130a009986 */ /* 0x0003e2000c101906 */
[----:B------:R-:W-:Y:S05]  /*05b0*/  @!P0 EXIT ;  /* 0x000000000000894d */ /* 0x000fea0003800000 */
[----:B------:R-:W-:Y:S01]  /*05c0*/  STG.E desc[UR6][R12.64], R9 ;  /* 0x000000090c007986 */ /* 0x000fe2000c101906 */
[----:B------:R-:W-:Y:S05]  /*05d0*/  EXIT ;  /* 0x000000000000794d */ /* 0x000fea0003800000 */
.L_x_0:
[----:B------:R-:W-:-:S00]  /*05e0*/  BRA `(.L_x_0) ;  /* 0xfffffffc00fc7947 */ /* 0x000fc0000383ffff */
[----:B------:R-:W-:-:S00]  /*05f0*/  NOP ;  /* 0x0000000000007918 */ /* 0x000fc00000000000 */
        /* <DEDUP_REMOVED lines=8> */
.L_x_1:


//--------------------- .nv.global.init           --------------------------
	.section	.nv.global.init,"aw",@progbits
.nv.global.init:
	.type		_$_str,@object
	.size		_$_str,(.L_0 - _$_str)
_$_str:
        /*0000*/ 	.byte	0x5f, 0x5f, 0x43, 0x55, 0x44, 0x41, 0x5f, 0x46, 0x54, 0x5a, 0x00
.L_0:


//--------------------- .nv.shared.triton_per_fused_lift_fresh_maximum_mul_rsqrt_sub_var_mean_2 --------------------------
	.section	.nv.shared.triton_per_fused_lift_fresh_maximum_mul_rsqrt_sub_var_mean_2,"aw",@nobits
	.sectionflags	@""
	.align	16
	.zero		1024


//--------------------- .nv.constant0.triton_per_fused_lift_fresh_maximum_mul_rsqrt_sub_var_mean_2 --------------------------
	.section	.nv.constant0.triton_per_fused_lift_fresh_maximum_mul_rsqrt_sub_var_mean_2,"a",@progbits
	.sectionflags	@""
	.align	4
.nv.constant0.triton_per_fused_lift_fresh_maximum_mul_rsqrt_sub_var_mean_2:
	.zero		584
